//
// Generated by NVIDIA NVVM Compiler
//
// Compiler Build ID: CL-36424714
// Cuda compilation tools, release 13.0, V13.0.88
// Based on NVVM 20.0.0
//

.version 9.0
.target sm_100
.address_size 64

	// .globl	_Z14reverse_globalPfi
// _ZZ14reverse_sharedPfiE4tile has been demoted
// _ZZ16neighbor_averagePKfPfiE4tile has been demoted
.extern .shared .align 16 .b8 dynamic_tile[];

.visible .entry _Z14reverse_globalPfi(
	.param .u64 .ptr .align 1 _Z14reverse_globalPfi_param_0,
	.param .u32 _Z14reverse_globalPfi_param_1
)
{
	.reg .pred 	%p<5>;
	.reg .b32 	%r<10>;
	.reg .b32 	%f<3>;
	.reg .b64 	%rd<7>;

	ld.param.u64 	%rd1, [_Z14reverse_globalPfi_param_0];
	ld.param.u32 	%r6, [_Z14reverse_globalPfi_param_1];
	mov.u32 	%r7, %ctaid.x;
	mov.u32 	%r1, %ntid.x;
	mul.lo.s32 	%r2, %r7, %r1;
	mov.u32 	%r3, %tid.x;
	add.s32 	%r4, %r2, %r3;
	setp.ge.s32 	%p1, %r4, %r6;
	@%p1 bra 	$L__BB0_3;
	not.b32 	%r8, %r3;
	add.s32 	%r9, %r1, %r8;
	add.s32 	%r5, %r9, %r2;
	setp.ge.u32 	%p2, %r5, %r6;
	setp.ge.s32 	%p3, %r4, %r5;
	or.pred  	%p4, %p3, %p2;
	@%p4 bra 	$L__BB0_3;
	cvta.to.global.u64 	%rd2, %rd1;
	mul.wide.s32 	%rd3, %r4, 4;
	add.s64 	%rd4, %rd2, %rd3;
	ld.global.f32 	%f1, [%rd4];
	mul.wide.s32 	%rd5, %r5, 4;
	add.s64 	%rd6, %rd2, %rd5;
	ld.global.f32 	%f2, [%rd6];
	st.global.f32 	[%rd4], %f2;
	st.global.f32 	[%rd6], %f1;
$L__BB0_3:
	ret;

}
	// .globl	_Z14reverse_sharedPfi
.visible .entry _Z14reverse_sharedPfi(
	.param .u64 .ptr .align 1 _Z14reverse_sharedPfi_param_0,
	.param .u32 _Z14reverse_sharedPfi_param_1
)
{
	.reg .pred 	%p<3>;
	.reg .b32 	%r<14>;
	.reg .b32 	%f<3>;
	.reg .b64 	%rd<5>;
	// demoted variable
	.shared .align 4 .b8 _ZZ14reverse_sharedPfiE4tile[1024];
	ld.param.u64 	%rd2, [_Z14reverse_sharedPfi_param_0];
	ld.param.u32 	%r4, [_Z14reverse_sharedPfi_param_1];
	cvta.to.global.u64 	%rd3, %rd2;
	mov.u32 	%r5, %ctaid.x;
	mov.u32 	%r1, %ntid.x;
	mov.u32 	%r2, %tid.x;
	mad.lo.s32 	%r3, %r5, %r1, %r2;
	setp.ge.s32 	%p1, %r3, %r4;
	mul.wide.s32 	%rd4, %r3, 4;
	add.s64 	%rd1, %rd3, %rd4;
	@%p1 bra 	$L__BB1_2;
	ld.global.f32 	%f1, [%rd1];
	shl.b32 	%r6, %r2, 2;
	mov.u32 	%r7, _ZZ14reverse_sharedPfiE4tile;
	add.s32 	%r8, %r7, %r6;
	st.shared.f32 	[%r8], %f1;
$L__BB1_2:
	setp.ge.s32 	%p2, %r3, %r4;
	bar.sync 	0;
	@%p2 bra 	$L__BB1_4;
	not.b32 	%r9, %r2;
	add.s32 	%r10, %r1, %r9;
	shl.b32 	%r11, %r10, 2;
	mov.u32 	%r12, _ZZ14reverse_sharedPfiE4tile;
	add.s32 	%r13, %r12, %r11;
	ld.shared.f32 	%f2, [%r13];
	st.global.f32 	[%rd1], %f2;
$L__BB1_4:
	ret;

}
	// .globl	_Z15reverse_dynamicPfi
.visible .entry _Z15reverse_dynamicPfi(
	.param .u64 .ptr .align 1 _Z15reverse_dynamicPfi_param_0,
	.param .u32 _Z15reverse_dynamicPfi_param_1
)
{
	.reg .pred 	%p<3>;
	.reg .b32 	%r<14>;
	.reg .b32 	%f<3>;
	.reg .b64 	%rd<5>;

	ld.param.u64 	%rd2, [_Z15reverse_dynamicPfi_param_0];
	ld.param.u32 	%r4, [_Z15reverse_dynamicPfi_param_1];
	cvta.to.global.u64 	%rd3, %rd2;
	mov.u32 	%r5, %ctaid.x;
	mov.u32 	%r1, %ntid.x;
	mov.u32 	%r2, %tid.x;
	mad.lo.s32 	%r3, %r5, %r1, %r2;
	setp.ge.s32 	%p1, %r3, %r4;
	mul.wide.s32 	%rd4, %r3, 4;
	add.s64 	%rd1, %rd3, %rd4;
	@%p1 bra 	$L__BB2_2;
	ld.global.f32 	%f1, [%rd1];
	shl.b32 	%r6, %r2, 2;
	mov.u32 	%r7, dynamic_tile;
	add.s32 	%r8, %r7, %r6;
	st.shared.f32 	[%r8], %f1;
$L__BB2_2:
	setp.ge.s32 	%p2, %r3, %r4;
	bar.sync 	0;
	@%p2 bra 	$L__BB2_4;
	not.b32 	%r9, %r2;
	add.s32 	%r10, %r1, %r9;
	shl.b32 	%r11, %r10, 2;
	mov.u32 	%r12, dynamic_tile;
	add.s32 	%r13, %r12, %r11;
	ld.shared.f32 	%f2, [%r13];
	st.global.f32 	[%rd1], %f2;
$L__BB2_4:
	ret;

}
	// .globl	_Z16neighbor_averagePKfPfi
.visible .entry _Z16neighbor_averagePKfPfi(
	.param .u64 .ptr .align 1 _Z16neighbor_averagePKfPfi_param_0,
	.param .u64 .ptr .align 1 _Z16neighbor_averagePKfPfi_param_1,
	.param .u32 _Z16neighbor_averagePKfPfi_param_2
)
{
	.reg .pred 	%p<11>;
	.reg .b32 	%r<12>;
	.reg .b32 	%f<10>;
	.reg .b64 	%rd<11>;
	// demoted variable
	.shared .align 4 .b8 _ZZ16neighbor_averagePKfPfiE4tile[1032];
	ld.param.u64 	%rd4, [_Z16neighbor_averagePKfPfi_param_0];
	ld.param.u64 	%rd3, [_Z16neighbor_averagePKfPfi_param_1];
	ld.param.u32 	%r6, [_Z16neighbor_averagePKfPfi_param_2];
	cvta.to.global.u64 	%rd1, %rd4;
	mov.u32 	%r7, %ctaid.x;
	mov.u32 	%r1, %ntid.x;
	mov.u32 	%r2, %tid.x;
	mad.lo.s32 	%r3, %r7, %r1, %r2;
	setp.ge.s32 	%p1, %r3, %r6;
	mul.wide.s32 	%rd5, %r3, 4;
	add.s64 	%rd2, %rd1, %rd5;
	shl.b32 	%r8, %r2, 2;
	mov.u32 	%r9, _ZZ16neighbor_averagePKfPfiE4tile;
	add.s32 	%r4, %r9, %r8;
	@%p1 bra 	$L__BB3_2;
	ld.global.f32 	%f1, [%rd2];
	st.shared.f32 	[%r4+4], %f1;
$L__BB3_2:
	setp.ne.s32 	%p2, %r2, 0;
	setp.lt.s32 	%p3, %r3, 1;
	or.pred  	%p4, %p2, %p3;
	@%p4 bra 	$L__BB3_4;
	add.s32 	%r10, %r3, -1;
	mul.wide.u32 	%rd6, %r10, 4;
	add.s64 	%rd7, %rd1, %rd6;
	ld.global.f32 	%f2, [%rd7];
	st.shared.f32 	[_ZZ16neighbor_averagePKfPfiE4tile], %f2;
$L__BB3_4:
	add.s32 	%r11, %r1, -1;
	setp.ne.s32 	%p5, %r2, %r11;
	add.s32 	%r5, %r6, -1;
	setp.ge.s32 	%p6, %r3, %r5;
	or.pred  	%p7, %p5, %p6;
	@%p7 bra 	$L__BB3_6;
	ld.global.f32 	%f3, [%rd2+4];
	st.shared.f32 	[%r4+8], %f3;
$L__BB3_6:
	setp.ge.s32 	%p8, %r3, %r5;
	setp.lt.s32 	%p9, %r3, 1;
	bar.sync 	0;
	or.pred  	%p10, %p9, %p8;
	@%p10 bra 	$L__BB3_8;
	ld.shared.f32 	%f4, [%r4];
	ld.shared.f32 	%f5, [%r4+4];
	add.f32 	%f6, %f4, %f5;
	ld.shared.f32 	%f7, [%r4+8];
	add.f32 	%f8, %f6, %f7;
	div.rn.f32 	%f9, %f8, 0f40400000;
	cvta.to.global.u64 	%rd8, %rd3;
	mul.wide.u32 	%rd9, %r3, 4;
	add.s64 	%rd10, %rd8, %rd9;
	st.global.f32 	[%rd10], %f9;
$L__BB3_8:
	ret;

}


// ===== COMPILED SASS (sm_100) =====

	.target	sm_100

	.elftype	@"ET_EXEC"


//--------------------- .note.nv.tkinfo           --------------------------
	.section	.note.nv.tkinfo,"",@"SHT_NOTE"
	.sectionflags	@"SHF_NOTE_NV_TKINFO"
	.tkinfo
        /*0018*/ 	.word	0x00000002
        /*0030*/ 	.string	""
        /*0030*/ 	.string	"ptxas"
        /*0030*/ 	.string	"Cuda compilation tools, release 13.0, V13.0.88"
        /*0030*/ 	.string	"Build cuda_13.0.r13.0/compiler.36424714_0"
        /*0030*/ 	.string	"-arch sm_100 -m 64 "



//--------------------- .note.nv.cuinfo           --------------------------
	.section	.note.nv.cuinfo,"",@"SHT_NOTE"
	.sectionflags	@"SHF_NOTE_NV_CUINFO"
        /*0018*/ 	.short	0x0002
        /*001a*/ 	.short	0x0064
        /*001c*/ 	.short	0x0082
	.zero		2


//--------------------- .nv.info                  --------------------------
	.section	.nv.info,"",@"SHT_CUDA_INFO"
	.align	4


	//----- nvinfo : EIATTR_REGCOUNT
	.align		4
        /*0000*/ 	.byte	0x04, 0x2f
        /*0002*/ 	.short	(.L_1 - .L_0)
	.align		4
.L_0:
        /*0004*/ 	.word	index@(_Z14reverse_globalPfi)
        /*0008*/ 	.word	0x0000000c


	//----- nvinfo : EIATTR_FRAME_SIZE
	.align		4
.L_1:
        /*000c*/ 	.byte	0x04, 0x11
        /*000e*/ 	.short	(.L_3 - .L_2)
	.align		4
.L_2:
        /*0010*/ 	.word	index@(_Z14reverse_globalPfi)
        /*0014*/ 	.word	0x00000000


	//----- nvinfo : EIATTR_REGCOUNT
	.align		4
.L_3:
        /*0018*/ 	.byte	0x04, 0x2f
        /*001a*/ 	.short	(.L_5 - .L_4)
	.align		4
.L_4:
        /*001c*/ 	.word	index@(_Z14reverse_sharedPfi)
        /*0020*/ 	.word	0x0000000a


	//----- nvinfo : EIATTR_FRAME_SIZE
	.align		4
.L_5:
        /*0024*/ 	.byte	0x04, 0x11
        /*0026*/ 	.short	(.L_7 - .L_6)
	.align		4
.L_6:
        /*0028*/ 	.word	index@(_Z14reverse_sharedPfi)
        /*002c*/ 	.word	0x00000000


	//----- nvinfo : EIATTR_REGCOUNT
	.align		4
.L_7:
        /*0030*/ 	.byte	0x04, 0x2f
        /*0032*/ 	.short	(.L_9 - .L_8)
	.align		4
.L_8:
        /*0034*/ 	.word	index@(_Z15reverse_dynamicPfi)
        /*0038*/ 	.word	0x0000000a


	//----- nvinfo : EIATTR_FRAME_SIZE
	.align		4
.L_9:
        /*003c*/ 	.byte	0x04, 0x11
        /*003e*/ 	.short	(.L_11 - .L_10)
	.align		4
.L_10:
        /*0040*/ 	.word	index@(_Z15reverse_dynamicPfi)
        /*0044*/ 	.word	0x00000000


	//----- nvinfo : EIATTR_REGCOUNT
	.align		4
.L_11:
        /*0048*/ 	.byte	0x04, 0x2f
        /*004a*/ 	.short	(.L_13 - .L_12)
	.align		4
.L_12:
        /*004c*/ 	.word	index@(_Z16neighbor_averagePKfPfi)
        /*0050*/ 	.word	0x0000000d


	//----- nvinfo : EIATTR_FRAME_SIZE
	.align		4
.L_13:
        /*0054*/ 	.byte	0x04, 0x11
        /*0056*/ 	.short	(.L_15 - .L_14)
	.align		4
.L_14:
        /*0058*/ 	.word	index@($__internal_0_$__cuda_sm3x_div_rn_noftz_f32_slowpath)
        /*005c*/ 	.word	0x00000000


	//----- nvinfo : EIATTR_FRAME_SIZE
	.align		4
.L_15:
        /*0060*/ 	.byte	0x04, 0x11
        /*0062*/ 	.short	(.L_17 - .L_16)
	.align		4
.L_16:
        /*0064*/ 	.word	index@(_Z16neighbor_averagePKfPfi)
        /*0068*/ 	.word	0x00000000


	//----- nvinfo : EIATTR_MIN_STACK_SIZE
	.align		4
.L_17:
        /*006c*/ 	.byte	0x04, 0x12
        /*006e*/ 	.short	(.L_19 - .L_18)
	.align		4
.L_18:
        /*0070*/ 	.word	index@(_Z16neighbor_averagePKfPfi)
        /*0074*/ 	.word	0x00000000


	//----- nvinfo : EIATTR_MIN_STACK_SIZE
	.align		4
.L_19:
        /*0078*/ 	.byte	0x04, 0x12
        /*007a*/ 	.short	(.L_21 - .L_20)
	.align		4
.L_20:
        /*007c*/ 	.word	index@(_Z15reverse_dynamicPfi)
        /*0080*/ 	.word	0x00000000


	//----- nvinfo : EIATTR_MIN_STACK_SIZE
	.align		4
.L_21:
        /*0084*/ 	.byte	0x04, 0x12
        /*0086*/ 	.short	(.L_23 - .L_22)
	.align		4
.L_22:
        /*0088*/ 	.word	index@(_Z14reverse_sharedPfi)
        /*008c*/ 	.word	0x00000000


	//----- nvinfo : EIATTR_MIN_STACK_SIZE
	.align		4
.L_23:
        /*0090*/ 	.byte	0x04, 0x12
        /*0092*/ 	.short	(.L_25 - .L_24)
	.align		4
.L_24:
        /*0094*/ 	.word	index@(_Z14reverse_globalPfi)
        /*0098*/ 	.word	0x00000000
.L_25:


//--------------------- .nv.compat                --------------------------
	.section	.nv.compat,"",@"SHT_CUDA_COMPAT_INFO"
	.align	4
        /*0000*/ 	.byte	0x02, 0x09, 0x00, 0x00, 0x02, 0x02, 0x01, 0x00, 0x02, 0x05, 0x05, 0x00, 0x03, 0x07, 0x01, 0x01
        /*0010*/ 	.byte	0x02, 0x03, 0x00, 0x00, 0x02, 0x06, 0x01, 0x00, 0x04, 0x0b, 0x08, 0x00, 0x01, 0x00, 0x00, 0x00
        /*0020*/ 	.byte	0x00, 0x00, 0x00, 0x00


//--------------------- .nv.info._Z16neighbor_averagePKfPfi --------------------------
	.section	.nv.info._Z16neighbor_averagePKfPfi,"",@"SHT_CUDA_INFO"
	.sectionflags	@""
	.align	4


	//----- nvinfo : EIATTR_CUDA_API_VERSION
	.align		4
        /*0000*/ 	.byte	0x04, 0x37
        /*0002*/ 	.short	(.L_27 - .L_26)
.L_26:
        /*0004*/ 	.word	0x00000082


	//----- nvinfo : EIATTR_KPARAM_INFO
	.align		4
.L_27:
        /*0008*/ 	.byte	0x04, 0x17
        /*000a*/ 	.short	(.L_29 - .L_28)
.L_28:
        /*000c*/ 	.word	0x00000000
        /*0010*/ 	.short	0x0002
        /*0012*/ 	.short	0x0010
        /*0014*/ 	.byte	0x00, 0xf0, 0x11, 0x00


	//----- nvinfo : EIATTR_KPARAM_INFO
	.align		4
.L_29:
        /*0018*/ 	.byte	0x04, 0x17
        /*001a*/ 	.short	(.L_31 - .L_30)
.L_30:
        /*001c*/ 	.word	0x00000000
        /*0020*/ 	.short	0x0001
        /*0022*/ 	.short	0x0008
        /*0024*/ 	.byte	0x00, 0xf5, 0x21, 0x00


	//----- nvinfo : EIATTR_KPARAM_INFO
	.align		4
.L_31:
        /*0028*/ 	.byte	0x04, 0x17
        /*002a*/ 	.short	(.L_33 - .L_32)
.L_32:
        /*002c*/ 	.word	0x00000000
        /*0030*/ 	.short	0x0000
        /*0032*/ 	.short	0x0000
        /*0034*/ 	.byte	0x00, 0xf5, 0x21, 0x00


	//----- nvinfo : EIATTR_SPARSE_MMA_MASK
	.align		4
.L_33:
        /*0038*/ 	.byte	0x03, 0x50
        /*003a*/ 	.short	0x0000


	//----- nvinfo : EIATTR_MAXREG_COUNT
	.align		4
        /*003c*/ 	.byte	0x03, 0x1b
        /*003e*/ 	.short	0x00ff


	//----- nvinfo : EIATTR_NUM_BARRIERS
	.align		4
        /*0040*/ 	.byte	0x02, 0x4c
        /*0042*/ 	.byte	0x01
	.zero		1


	//----- nvinfo : EIATTR_MERCURY_ISA_VERSION
	.align		4
        /*0044*/ 	.byte	0x03, 0x5f
        /*0046*/ 	.short	0x0101


	//----- nvinfo : EIATTR_VRC_CTA_INIT_COUNT
	.align		4
        /*0048*/ 	.byte	0x02, 0x4a
	.zero		1
	.zero		1


	//----- nvinfo : EIATTR_EXIT_INSTR_OFFSETS
	.align		4
        /*004c*/ 	.byte	0x04, 0x1c
        /*004e*/ 	.short	(.L_35 - .L_34)


	//   ....[0]....
.L_34:
        /*0050*/ 	.word	0x000001e0


	//   ....[1]....
        /*0054*/ 	.word	0x00000340


	//----- nvinfo : EIATTR_CRS_STACK_SIZE
	.align		4
.L_35:
        /*0058*/ 	.byte	0x04, 0x1e
        /*005a*/ 	.short	(.L_37 - .L_36)
.L_36:
        /*005c*/ 	.word	0x00000000


	//----- nvinfo : EIATTR_CBANK_PARAM_SIZE
	.align		4
.L_37:
        /*0060*/ 	.byte	0x03, 0x19
        /*0062*/ 	.short	0x0014


	//----- nvinfo : EIATTR_PARAM_CBANK
	.align		4
        /*0064*/ 	.byte	0x04, 0x0a
        /*0066*/ 	.short	(.L_39 - .L_38)
	.align		4
.L_38:
        /*0068*/ 	.word	index@(.nv.constant0._Z16neighbor_averagePKfPfi)
        /*006c*/ 	.short	0x0380
        /*006e*/ 	.short	0x0014


	//----- nvinfo : EIATTR_SW_WAR
	.align		4
.L_39:
        /*0070*/ 	.byte	0x04, 0x36
        /*0072*/ 	.short	(.L_41 - .L_40)
.L_40:
        /*0074*/ 	.word	0x00000008
.L_41:


//--------------------- .nv.info._Z15reverse_dynamicPfi --------------------------
	.section	.nv.info._Z15reverse_dynamicPfi,"",@"SHT_CUDA_INFO"
	.sectionflags	@""
	.align	4


	//----- nvinfo : EIATTR_CUDA_API_VERSION
	.align		4
        /*0000*/ 	.byte	0x04, 0x37
        /*0002*/ 	.short	(.L_43 - .L_42)
.L_42:
        /*0004*/ 	.word	0x00000082


	//----- nvinfo : EIATTR_KPARAM_INFO
	.align		4
.L_43:
        /*0008*/ 	.byte	0x04, 0x17
        /*000a*/ 	.short	(.L_45 - .L_44)
.L_44:
        /*000c*/ 	.word	0x00000000
        /*0010*/ 	.short	0x0001
        /*0012*/ 	.short	0x0008
        /*0014*/ 	.byte	0x00, 0xf0, 0x11, 0x00


	//----- nvinfo : EIATTR_KPARAM_INFO
	.align		4
.L_45:
        /*0018*/ 	.byte	0x04, 0x17
        /*001a*/ 	.short	(.L_47 - .L_46)
.L_46:
        /*001c*/ 	.word	0x00000000
        /*0020*/ 	.short	0x0000
        /*0022*/ 	.short	0x0000
        /*0024*/ 	.byte	0x00, 0xf5, 0x21, 0x00


	//----- nvinfo : EIATTR_SPARSE_MMA_MASK
	.align		4
.L_47:
        /*0028*/ 	.byte	0x03, 0x50
        /*002a*/ 	.short	0x0000


	//----- nvinfo : EIATTR_MAXREG_COUNT
	.align		4
        /*002c*/ 	.byte	0x03, 0x1b
        /*002e*/ 	.short	0x00ff


	//----- nvinfo : EIATTR_NUM_BARRIERS
	.align		4
        /*0030*/ 	.byte	0x02, 0x4c
        /*0032*/ 	.byte	0x01
	.zero		1


	//----- nvinfo : EIATTR_MERCURY_ISA_VERSION
	.align		4
        /*0034*/ 	.byte	0x03, 0x5f
        /*0036*/ 	.short	0x0101


	//----- nvinfo : EIATTR_VRC_CTA_INIT_COUNT
	.align		4
        /*0038*/ 	.byte	0x02, 0x4a
	.zero		1
	.zero		1


	//----- nvinfo : EIATTR_EXIT_INSTR_OFFSETS
	.align		4
        /*003c*/ 	.byte	0x04, 0x1c
        /*003e*/ 	.short	(.L_49 - .L_48)


	//   ....[0]....
.L_48:
        /*0040*/ 	.word	0x00000140


	//   ....[1]....
        /*0044*/ 	.word	0x000001d0


	//----- nvinfo : EIATTR_CRS_STACK_SIZE
	.align		4
.L_49:
        /*0048*/ 	.byte	0x04, 0x1e
        /*004a*/ 	.short	(.L_51 - .L_50)
.L_50:
        /*004c*/ 	.word	0x00000000


	//----- nvinfo : EIATTR_CBANK_PARAM_SIZE
	.align		4
.L_51:
        /*0050*/ 	.byte	0x03, 0x19
        /*0052*/ 	.short	0x000c


	//----- nvinfo : EIATTR_PARAM_CBANK
	.align		4
        /*0054*/ 	.byte	0x04, 0x0a
        /*0056*/ 	.short	(.L_53 - .L_52)
	.align		4
.L_52:
        /*0058*/ 	.word	index@(.nv.constant0._Z15reverse_dynamicPfi)
        /*005c*/ 	.short	0x0380
        /*005e*/ 	.short	0x000c


	//----- nvinfo : EIATTR_SW_WAR
	.align		4
.L_53:
        /*0060*/ 	.byte	0x04, 0x36
        /*0062*/ 	.short	(.L_55 - .L_54)
.L_54:
        /*0064*/ 	.word	0x00000008
.L_55:


//--------------------- .nv.info._Z14reverse_sharedPfi --------------------------
	.section	.nv.info._Z14reverse_sharedPfi,"",@"SHT_CUDA_INFO"
	.sectionflags	@""
	.align	4


	//----- nvinfo : EIATTR_CUDA_API_VERSION
	.align		4
        /*0000*/ 	.byte	0x04, 0x37
        /*0002*/ 	.short	(.L_57 - .L_56)
.L_56:
        /*0004*/ 	.word	0x00000082


	//----- nvinfo : EIATTR_KPARAM_INFO
	.align		4
.L_57:
        /*0008*/ 	.byte	0x04, 0x17
        /*000a*/ 	.short	(.L_59 - .L_58)
.L_58:
        /*000c*/ 	.word	0x00000000
        /*0010*/ 	.short	0x0001
        /*0012*/ 	.short	0x0008
        /*0014*/ 	.byte	0x00, 0xf0, 0x11, 0x00


	//----- nvinfo : EIATTR_KPARAM_INFO
	.align		4
.L_59:
        /*0018*/ 	.byte	0x04, 0x17
        /*001a*/ 	.short	(.L_61 - .L_60)
.L_60:
        /*001c*/ 	.word	0x00000000
        /*0020*/ 	.short	0x0000
        /*0022*/ 	.short	0x0000
        /*0024*/ 	.byte	0x00, 0xf5, 0x21, 0x00


	//----- nvinfo : EIATTR_SPARSE_MMA_MASK
	.align		4
.L_61:
        /*0028*/ 	.byte	0x03, 0x50
        /*002a*/ 	.short	0x0000


	//----- nvinfo : EIATTR_MAXREG_COUNT
	.align		4
        /*002c*/ 	.byte	0x03, 0x1b
        /*002e*/ 	.short	0x00ff


	//----- nvinfo : EIATTR_NUM_BARRIERS
	.align		4
        /*0030*/ 	.byte	0x02, 0x4c
        /*0032*/ 	.byte	0x01
	.zero		1


	//----- nvinfo : EIATTR_MERCURY_ISA_VERSION
	.align		4
        /*0034*/ 	.byte	0x03, 0x5f
        /*0036*/ 	.short	0x0101


	//----- nvinfo : EIATTR_VRC_CTA_INIT_COUNT
	.align		4
        /*0038*/ 	.byte	0x02, 0x4a
	.zero		1
	.zero		1


	//----- nvinfo : EIATTR_EXIT_INSTR_OFFSETS
	.align		4
        /*003c*/ 	.byte	0x04, 0x1c
        /*003e*/ 	.short	(.L_63 - .L_62)


	//   ....[0]....
.L_62:
        /*0040*/ 	.word	0x00000140


	//   ....[1]....
        /*0044*/ 	.word	0x000001d0


	//----- nvinfo : EIATTR_CRS_STACK_SIZE
	.align		4
.L_63:
        /*0048*/ 	.byte	0x04, 0x1e
        /*004a*/ 	.short	(.L_65 - .L_64)
.L_64:
        /*004c*/ 	.word	0x00000000


	//----- nvinfo : EIATTR_CBANK_PARAM_SIZE
	.align		4
.L_65:
        /*0050*/ 	.byte	0x03, 0x19
        /*0052*/ 	.short	0x000c


	//----- nvinfo : EIATTR_PARAM_CBANK
	.align		4
        /*0054*/ 	.byte	0x04, 0x0a
        /*0056*/ 	.short	(.L_67 - .L_66)
	.align		4
.L_66:
        /*0058*/ 	.word	index@(.nv.constant0._Z14reverse_sharedPfi)
        /*005c*/ 	.short	0x0380
        /*005e*/ 	.short	0x000c


	//----- nvinfo : EIATTR_SW_WAR
	.align		4
.L_67:
        /*0060*/ 	.byte	0x04, 0x36
        /*0062*/ 	.short	(.L_69 - .L_68)
.L_68:
        /*0064*/ 	.word	0x00000008
.L_69:


//--------------------- .nv.info._Z14reverse_globalPfi --------------------------
	.section	.nv.info._Z14reverse_globalPfi,"",@"SHT_CUDA_INFO"
	.sectionflags	@""
	.align	4


	//----- nvinfo : EIATTR_CUDA_API_VERSION
	.align		4
        /*0000*/ 	.byte	0x04, 0x37
        /*0002*/ 	.short	(.L_71 - .L_70)
.L_70:
        /*0004*/ 	.word	0x00000082


	//----- nvinfo : EIATTR_KPARAM_INFO
	.align		4
.L_71:
        /*0008*/ 	.byte	0x04, 0x17
        /*000a*/ 	.short	(.L_73 - .L_72)
.L_72:
        /*000c*/ 	.word	0x00000000
        /*0010*/ 	.short	0x0001
        /*0012*/ 	.short	0x0008
        /*0014*/ 	.byte	0x00, 0xf0, 0x11, 0x00


	//----- nvinfo : EIATTR_KPARAM_INFO
	.align		4
.L_73:
        /*0018*/ 	.byte	0x04, 0x17
        /*001a*/ 	.short	(.L_75 - .L_74)
.L_74:
        /*001c*/ 	.word	0x00000000
        /*0020*/ 	.short	0x0000
        /*0022*/ 	.short	0x0000
        /*0024*/ 	.byte	0x00, 0xf5, 0x21, 0x00


	//----- nvinfo : EIATTR_SPARSE_MMA_MASK
	.align		4
.L_75:
        /*0028*/ 	.byte	0x03, 0x50
        /*002a*/ 	.short	0x0000


	//----- nvinfo : EIATTR_MAXREG_COUNT
	.align		4
        /*002c*/ 	.byte	0x03, 0x1b
        /*002e*/ 	.short	0x00ff


	//----- nvinfo : EIATTR_MERCURY_ISA_VERSION
	.align		4
        /*0030*/ 	.byte	0x03, 0x5f
        /*0032*/ 	.short	0x0101


	//----- nvinfo : EIATTR_VRC_CTA_INIT_COUNT
	.align		4
        /*0034*/ 	.byte	0x02, 0x4a
	.zero		1
	.zero		1


	//----- nvinfo : EIATTR_EXIT_INSTR_OFFSETS
	.align		4
        /*0038*/ 	.byte	0x04, 0x1c
        /*003a*/ 	.short	(.L_77 - .L_76)


	//   ....[0]....
.L_76:
        /*003c*/ 	.word	0x00000080


	//   ....[1]....
        /*0040*/ 	.word	0x000000d0


	//   ....[2]....
        /*0044*/ 	.word	0x00000160


	//----- nvinfo : EIATTR_CBANK_PARAM_SIZE
	.align		4
.L_77:
        /*0048*/ 	.byte	0x03, 0x19
        /*004a*/ 	.short	0x000c


	//----- nvinfo : EIATTR_PARAM_CBANK
	.align		4
        /*004c*/ 	.byte	0x04, 0x0a
        /*004e*/ 	.short	(.L_79 - .L_78)
	.align		4
.L_78:
        /*0050*/ 	.word	index@(.nv.constant0._Z14reverse_globalPfi)
        /*0054*/ 	.short	0x0380
        /*0056*/ 	.short	0x000c


	//----- nvinfo : EIATTR_SW_WAR
	.align		4
.L_79:
        /*0058*/ 	.byte	0x04, 0x36
        /*005a*/ 	.short	(.L_81 - .L_80)
.L_80:
        /*005c*/ 	.word	0x00000008
.L_81:


//--------------------- .nv.callgraph             --------------------------
	.section	.nv.callgraph,"",@"SHT_CUDA_CALLGRAPH"
	.align	4
	.sectionentsize	8
	.align		4
        /*0000*/ 	.word	0x00000000
	.align		4
        /*0004*/ 	.word	0xffffffff
	.align		4
        /*0008*/ 	.word	0x00000000
	.align		4
        /*000c*/ 	.word	0xfffffffe
	.align		4
        /*0010*/ 	.word	0x00000000
	.align		4
        /*0014*/ 	.word	0xfffffffd
	.align		4
        /*0018*/ 	.word	0x00000000
	.align		4
        /*001c*/ 	.word	0xfffffffc


//--------------------- .text._Z16neighbor_averagePKfPfi --------------------------
	.section	.text._Z16neighbor_averagePKfPfi,"ax",@progbits
	.align	128
        .global         _Z16neighbor_averagePKfPfi
        .type           _Z16neighbor_averagePKfPfi,@function
        .size           _Z16neighbor_averagePKfPfi,(.L_x_22 - _Z16neighbor_averagePKfPfi)
        .other          _Z16neighbor_averagePKfPfi,@"STO_CUDA_ENTRY STV_DEFAULT"
_Z16neighbor_averagePKfPfi:
.text._Z16neighbor_averagePKfPfi:
[----:B------:R-:W-:Y:S01]  /*0000*/  LDC R1, c[0x0][0x37c] ;  /* 0x0000df00ff017b82 */ /* 0x000fe20000000800 */
[----:B------:R-:W0:Y:S07]  /*0010*/  S2R R9, SR_TID.X ;  /* 0x0000000000097919 */ /* 0x000e2e0000002100 */
[----:B------:R-:W0:Y:S01]  /*0020*/  S2UR UR4, SR_CTAID.X ;  /* 0x00000000000479c3 */ /* 0x000e220000002500 */
[----:B------:R-:W1:Y:S01]  /*0030*/  LDCU UR5, c[0x0][0x390] ;  /* 0x00007200ff0577ac */ /* 0x000e620008000800 */
[----:B------:R-:W2:Y:S06]  /*0040*/  LDCU.64 UR6, c[0x0][0x358] ;  /* 0x00006b00ff0677ac */ /* 0x000eac0008000a00 */
[----:B------:R-:W0:Y:S08]  /*0050*/  LDC R0, c[0x0][0x360] ;  /* 0x0000d800ff007b82 */ /* 0x000e300000000800 */
[----:B------:R-:W3:Y:S01]  /*0060*/  LDC.64 R6, c[0x0][0x380] ;  /* 0x0000e000ff067b82 */ /* 0x000ee20000000a00 */
[C---:B0-----:R-:W-:Y:S01]  /*0070*/  IMAD R2, R0.reuse, UR4, R9 ;  /* 0x0000000400027c24 */ /* 0x041fe2000f8e0209 */
[----:B-1----:R-:W-:Y:S01]  /*0080*/  UIADD3 UR4, UPT, UPT, UR5, -0x1, URZ ;  /* 0xffffffff05047890 */ /* 0x002fe2000fffe0ff */
[----:B------:R-:W-:-:S03]  /*0090*/  VIADD R0, R0, 0xffffffff ;  /* 0xffffffff00007836 */ /* 0x000fc60000000000 */
[C---:B------:R-:W-:Y:S02]  /*00a0*/  ISETP.GE.AND P0, PT, R2.reuse, 0x1, PT ;  /* 0x000000010200780c */ /* 0x040fe40003f06270 */
[C---:B------:R-:W-:Y:S01]  /*00b0*/  ISETP.GE.AND P1, PT, R2.reuse, UR4, PT ;  /* 0x0000000402007c0c */ /* 0x040fe2000bf26270 */
[C---:B---3--:R-:W-:Y:S01]  /*00c0*/  IMAD.WIDE R4, R2.reuse, 0x4, R6 ;  /* 0x0000000402047825 */ /* 0x048fe200078e0206 */
[C---:B------:R-:W-:Y:S02]  /*00d0*/  ISETP.NE.OR P0, PT, R9.reuse, RZ, !P0 ;  /* 0x000000ff0900720c */ /* 0x040fe40004705670 */
[----:B------:R-:W-:Y:S02]  /*00e0*/  ISETP.GE.AND P3, PT, R2, UR5, PT ;  /* 0x0000000502007c0c */ /* 0x000fe4000bf66270 */
[----:B------:R-:W-:-:S09]  /*00f0*/  ISETP.NE.OR P2, PT, R9, R0, P1 ;  /* 0x000000000900720c */ /* 0x000fd20000f45670 */
[----:B------:R-:W-:Y:S02]  /*0100*/  @!P0 VIADD R3, R2, 0xffffffff ;  /* 0xffffffff02038836 */ /* 0x000fe40000000000 */
[----:B--2---:R-:W2:Y:S02]  /*0110*/  @!P3 LDG.E R0, desc[UR6][R4.64] ;  /* 0x000000060400b981 */ /* 0x004ea4000c1e1900 */
[----:B------:R-:W-:Y:S02]  /*0120*/  @!P0 IMAD.WIDE.U32 R6, R3, 0x4, R6 ;  /* 0x0000000403068825 */ /* 0x000fe400078e0006 */
[----:B------:R-:W3:Y:S04]  /*0130*/  @!P2 LDG.E R8, desc[UR6][R4.64+0x4] ;  /* 0x000004060408a981 */ /* 0x000ee8000c1e1900 */
[----:B------:R-:W4:Y:S01]  /*0140*/  @!P0 LDG.E R6, desc[UR6][R6.64] ;  /* 0x0000000606068981 */ /* 0x000f22000c1e1900 */
[----:B------:R-:W0:Y:S01]  /*0150*/  S2UR UR5, SR_CgaCtaId ;  /* 0x00000000000579c3 */ /* 0x000e220000008800 */
[----:B------:R-:W-:-:S02]  /*0160*/  UMOV UR4, 0x400 ;  /* 0x0000040000047882 */ /* 0x000fc40000000000 */
[----:B0-----:R-:W-:-:S06]  /*0170*/  ULEA UR4, UR5, UR4, 0x18 ;  /* 0x0000000405047291 */ /* 0x001fcc000f8ec0ff */
[----:B------:R-:W-:Y:S02]  /*0180*/  LEA R3, R9, UR4, 0x2 ;  /* 0x0000000409037c11 */ /* 0x000fe4000f8e10ff */
[----:B------:R-:W-:-:S03]  /*0190*/  ISETP.LT.OR P1, PT, R2, 0x1, P1 ;  /* 0x000000010200780c */ /* 0x000fc60000f21670 */
[----:B--2---:R0:W-:Y:S04]  /*01a0*/  @!P3 STS [R3+0x4], R0 ;  /* 0x000004000300b388 */ /* 0x0041e80000000800 */
[----:B----4-:R0:W-:Y:S04]  /*01b0*/  @!P0 STS [UR4], R6 ;  /* 0x00000006ff008988 */ /* 0x0101e80008000804 */
[----:B---3--:R0:W-:Y:S01]  /*01c0*/  @!P2 STS [R3+0x8], R8 ;  /* 0x000008080300a388 */ /* 0x0081e20000000800 */
[----:B------:R-:W-:Y:S06]  /*01d0*/  BAR.SYNC.DEFER_BLOCKING 0x0 ;  /* 0x0000000000007b1d */ /* 0x000fec0000010000 */
[----:B------:R-:W-:Y:S05]  /*01e0*/  @P1 EXIT ;  /* 0x000000000000194d */ /* 0x000fea0003800000 */
[----:B0-----:R-:W-:Y:S01]  /*01f0*/  LDS R0, [R3] ;  /* 0x0000000003007984 */ /* 0x001fe20000000800 */
[----:B------:R-:W-:Y:S01]  /*0200*/  IMAD.MOV.U32 R9, RZ, RZ, 0x3eaaaaab ;  /* 0x3eaaaaabff097424 */ /* 0x000fe200078e00ff */
[----:B------:R-:W-:Y:S01]  /*0210*/  BSSY.RECONVERGENT B1, `(.L_x_0) ;  /* 0x000000f000017945 */ /* 0x000fe20003800200 */
[----:B------:R-:W-:Y:S01]  /*0220*/  IMAD.MOV.U32 R4, RZ, RZ, 0x40400000 ;  /* 0x40400000ff047424 */ /* 0x000fe200078e00ff */
[----:B------:R-:W0:Y:S03]  /*0230*/  LDS R5, [R3+0x4] ;  /* 0x0000040003057984 */ /* 0x000e260000000800 */
[----:B------:R-:W-:Y:S01]  /*0240*/  FFMA R4, R9, -R4, 1 ;  /* 0x3f80000009047423 */ /* 0x000fe20000000804 */
[----:B------:R-:W1:Y:S01]  /*0250*/  LDS R7, [R3+0x8] ;  /* 0x0000080003077984 */ /* 0x000e620000000800 */
[----:B0-----:R-:W-:Y:S02]  /*0260*/  FADD R0, R0, R5 ;  /* 0x0000000500007221 */ /* 0x001fe40000000000 */
[----:B------:R-:W-:-:S02]  /*0270*/  FFMA R5, R4, R9, 0.3333333432674407959 ;  /* 0x3eaaaaab04057423 */ /* 0x000fc40000000009 */
[----:B-1----:R-:W-:-:S04]  /*0280*/  FADD R0, R0, R7 ;  /* 0x0000000700007221 */ /* 0x002fc80000000000 */
[----:B------:R-:W0:Y:S01]  /*0290*/  FCHK P0, R0, 3 ;  /* 0x4040000000007902 */ /* 0x000e220000000000 */
[----:B------:R-:W-:-:S04]  /*02a0*/  FFMA R4, R0, R5, RZ ;  /* 0x0000000500047223 */ /* 0x000fc800000000ff */
[----:B------:R-:W-:-:S04]  /*02b0*/  FFMA R6, R4, -3, R0 ;  /* 0xc040000004067823 */ /* 0x000fc80000000000 */
[----:B------:R-:W-:Y:S01]  /*02c0*/  FFMA R7, R5, R6, R4 ;  /* 0x0000000605077223 */ /* 0x000fe20000000004 */
[----:B0-----:R-:W-:Y:S06]  /*02d0*/  @!P0 BRA `(.L_x_1) ;  /* 0x0000000000088947 */ /* 0x001fec0003800000 */
[----:B------:R-:W-:-:S07]  /*02e0*/  MOV R4, 0x300 ;  /* 0x0000030000047802 */ /* 0x000fce0000000f00 */
[----:B------:R-:W-:Y:S05]  /*02f0*/  CALL.REL.NOINC `($__internal_0_$__cuda_sm3x_div_rn_noftz_f32_slowpath) ;  /* 0x0000000000147944 */ /* 0x000fea0003c00000 */
.L_x_1:
[----:B------:R-:W-:Y:S05]  /*0300*/  BSYNC.RECONVERGENT B1 ;  /* 0x0000000000017941 */ /* 0x000fea0003800200 */
.L_x_0:
[----:B------:R-:W0:Y:S02]  /*0310*/  LDC.64 R4, c[0x0][0x388] ;  /* 0x0000e200ff047b82 */ /* 0x000e240000000a00 */
[----:B0-----:R-:W-:-:S05]  /*0320*/  IMAD.WIDE.U32 R2, R2, 0x4, R4 ;  /* 0x0000000402027825 */ /* 0x001fca00078e0004 */
[----:B------:R-:W-:Y:S01]  /*0330*/  STG.E desc[UR6][R2.64], R7 ;  /* 0x0000000702007986 */ /* 0x000fe2000c101906 */
[----:B------:R-:W-:Y:S05]  /*0340*/  EXIT ;  /* 0x000000000000794d */ /* 0x000fea0003800000 */
        .weak           $__internal_0_$__cuda_sm3x_div_rn_noftz_f32_slowpath
        .type           $__internal_0_$__cuda_sm3x_div_rn_noftz_f32_slowpath,@function
        .size           $__internal_0_$__cuda_sm3x_div_rn_noftz_f32_slowpath,(.L_x_22 - $__internal_0_$__cuda_sm3x_div_rn_noftz_f32_slowpath)
$__internal_0_$__cuda_sm3x_div_rn_noftz_f32_slowpath:
[--C-:B------:R-:W-:Y:S01]  /*0350*/  SHF.R.U32.HI R3, RZ, 0x17, R0.reuse ;  /* 0x00000017ff037819 */ /* 0x100fe20000011600 */
[----:B------:R-:W-:Y:S04]  /*0360*/  BSSY.RECONVERGENT B0, `(.L_x_2) ;  /* 0x000005c000007945 */ /* 0x000fe80003800200 */
[----:B------:R-:W-:Y:S01]  /*0370*/  BSSY.RELIABLE B2, `(.L_x_3) ;  /* 0x000001a000027945 */ /* 0x000fe20003800100 */
[----:B------:R-:W-:Y:S01]  /*0380*/  IMAD.MOV.U32 R5, RZ, RZ, R0 ;  /* 0x000000ffff057224 */ /* 0x000fe200078e0000 */
[----:B------:R-:W-:-:S05]  /*0390*/  LOP3.LUT R3, R3, 0xff, RZ, 0xc0, !PT ;  /* 0x000000ff03037812 */ /* 0x000fca00078ec0ff */
[----:B------:R-:W-:-:S05]  /*03a0*/  VIADD R7, R3, 0xffffffff ;  /* 0xffffffff03077836 */ /* 0x000fca0000000000 */
[----:B------:R-:W-:-:S13]  /*03b0*/  ISETP.GT.U32.OR P0, PT, R7, 0xfd, !PT ;  /* 0x000000fd0700780c */ /* 0x000fda0007f04470 */
[----:B------:R-:W-:Y:S01]  /*03c0*/  @!P0 IMAD.MOV.U32 R6, RZ, RZ, RZ ;  /* 0x000000ffff068224 */ /* 0x000fe200078e00ff */
[----:B------:R-:W-:Y:S06]  /*03d0*/  @!P0 BRA `(.L_x_4) ;  /* 0x00000000004c8947 */ /* 0x000fec0003800000 */
[----:B------:R-:W-:-:S13]  /*03e0*/  FSETP.GTU.FTZ.AND P0, PT, |R0|, +INF , PT ;  /* 0x7f8000000000780b */ /* 0x000fda0003f1c200 */
[----:B------:R-:W-:Y:S05]  /*03f0*/  @P0 BREAK.RELIABLE B2 ;  /* 0x0000000000020942 */ /* 0x000fea0003800100 */
[----:B------:R-:W-:Y:S05]  /*0400*/  @P0 BRA `(.L_x_5) ;  /* 0x0000000400400947 */ /* 0x000fea0003800000 */
[----:B------:R-:W-:-:S05]  /*0410*/  IMAD.MOV.U32 R6, RZ, RZ, 0x40400000 ;  /* 0x40400000ff067424 */ /* 0x000fca00078e00ff */
[----:B------:R-:W-:-:S13]  /*0420*/  LOP3.LUT P0, RZ, R6, 0x7fffffff, R5, 0xc8, !PT ;  /* 0x7fffffff06ff7812 */ /* 0x000fda000780c805 */
[----:B------:R-:W-:Y:S05]  /*0430*/  @!P0 BREAK.RELIABLE B2 ;  /* 0x0000000000028942 */ /* 0x000fea0003800100 */
[----:B------:R-:W-:Y:S05]  /*0440*/  @!P0 BRA `(.L_x_6) ;  /* 0x0000000400288947 */ /* 0x000fea0003800000 */
[----:B------:R-:W-:-:S13]  /*0450*/  LOP3.LUT P0, RZ, R5, 0x7fffffff, RZ, 0xc0, !PT ;  /* 0x7fffffff05ff7812 */ /* 0x000fda000780c0ff */
[----:B------:R-:W-:Y:S05]  /*0460*/  @!P0 BREAK.RELIABLE B2 ;  /* 0x0000000000028942 */ /* 0x000fea0003800100 */
[----:B------:R-:W-:Y:S05]  /*0470*/  @!P0 BRA `(.L_x_7) ;  /* 0x0000000400148947 */ /* 0x000fea0003800000 */
[----:B------:R-:W-:Y:S02]  /*0480*/  FSETP.NEU.FTZ.AND P0, PT, |R0|, +INF , PT ;  /* 0x7f8000000000780b */ /* 0x000fe40003f1d200 */
[----:B------:R-:W-:-:S04]  /*0490*/  LOP3.LUT P1, RZ, R6, 0x7fffffff, RZ, 0xc0, !PT ;  /* 0x7fffffff06ff7812 */ /* 0x000fc8000782c0ff */
[----:B------:R-:W-:-:S13]  /*04a0*/  PLOP3.LUT P0, PT, P0, P1, PT, 0x2f, 0xf2 ;  /* 0x0000000000f2781c */ /* 0x000fda0000702577 */
[----:B------:R-:W-:Y:S05]  /*04b0*/  @P0 BREAK.RELIABLE B2 ;  /* 0x0000000000020942 */ /* 0x000fea0003800100 */
[----:B------:R-:W-:Y:S05]  /*04c0*/  @P0 BRA `(.L_x_8) ;  /* 0x0000000000f40947 */ /* 0x000fea0003800000 */
[----:B------:R-:W-:-:S13]  /*04d0*/  ISETP.GE.AND P0, PT, R7, RZ, PT ;  /* 0x000000ff0700720c */ /* 0x000fda0003f06270 */
[----:B------:R-:W-:Y:S02]  /*04e0*/  @P0 IMAD.MOV.U32 R6, RZ, RZ, RZ ;  /* 0x000000ffff060224 */ /* 0x000fe400078e00ff */
[----:B------:R-:W-:Y:S01]  /*04f0*/  @!P0 FFMA R5, R0, 1.84467440737095516160e+19, RZ ;  /* 0x5f80000000058823 */ /* 0x000fe200000000ff */
[----:B------:R-:W-:-:S07]  /*0500*/  @!P0 IMAD.MOV.U32 R6, RZ, RZ, -0x40 ;  /* 0xffffffc0ff068424 */ /* 0x000fce00078e00ff */
.L_x_4:
[----:B------:R-:W-:Y:S05]  /*0510*/  BSYNC.RELIABLE B2 ;  /* 0x0000000000027941 */ /* 0x000fea0003800100 */
.L_x_3:
[----:B------:R-:W-:Y:S01]  /*0520*/  UMOV UR4, 0x40400000 ;  /* 0x4040000000047882 */ /* 0x000fe20000000000 */
[----:B------:R-:W-:Y:S01]  /*0530*/  VIADD R3, R3, 0xffffff81 ;  /* 0xffffff8103037836 */ /* 0x000fe20000000000 */
[----:B------:R-:W-:Y:S01]  /*0540*/  UIADD3 UR4, UPT, UPT, UR4, -0x800000, URZ ;  /* 0xff80000004047890 */ /* 0x000fe2000fffe0ff */
[----:B------:R-:W-:Y:S02]  /*0550*/  BSSY.RECONVERGENT B2, `(.L_x_9) ;  /* 0x0000033000027945 */ /* 0x000fe40003800200 */
[----:B------:R-:W-:Y:S01]  /*0560*/  IMAD R0, R3, -0x800000, R5 ;  /* 0xff80000003007824 */ /* 0x000fe200078e0205 */
[----:B------:R-:W-:Y:S02]  /*0570*/  IADD3 R6, PT, PT, R6, -0x1, R3 ;  /* 0xffffffff06067810 */ /* 0x000fe40007ffe003 */
[----:B------:R-:W-:-:S03]  /*0580*/  FADD.FTZ R9, -RZ, -UR4 ;  /* 0x80000004ff097e21 */ /* 0x000fc60008010100 */
[----:B------:R-:W0:Y:S02]  /*0590*/  MUFU.RCP R7, UR4 ;  /* 0x0000000400077d08 */ /* 0x000e240008001000 */
[----:B0-----:R-:W-:-:S04]  /*05a0*/  FFMA R8, R7, R9, 1 ;  /* 0x3f80000007087423 */ /* 0x001fc80000000009 */
[----:B------:R-:W-:-:S04]  /*05b0*/  FFMA R7, R7, R8, R7 ;  /* 0x0000000807077223 */ /* 0x000fc80000000007 */
[----:B------:R-:W-:-:S04]  /*05c0*/  FFMA R8, R0, R7, RZ ;  /* 0x0000000700087223 */ /* 0x000fc800000000ff */
[----:B------:R-:W-:-:S04]  /*05d0*/  FFMA R5, R9, R8, R0 ;  /* 0x0000000809057223 */ /* 0x000fc80000000000 */
[----:B------:R-:W-:-:S04]  /*05e0*/  FFMA R8, R7, R5, R8 ;  /* 0x0000000507087223 */ /* 0x000fc80000000008 */
[----:B------:R-:W-:-:S04]  /*05f0*/  FFMA R9, R9, R8, R0 ;  /* 0x0000000809097223 */ /* 0x000fc80000000000 */
[----:B------:R-:W-:-:S05]  /*0600*/  FFMA R5, R7, R9, R8 ;  /* 0x0000000907057223 */ /* 0x000fca0000000008 */
[----:B------:R-:W-:-:S04]  /*0610*/  SHF.R.U32.HI R0, RZ, 0x17, R5 ;  /* 0x00000017ff007819 */ /* 0x000fc80000011605 */
[----:B------:R-:W-:-:S05]  /*0620*/  LOP3.LUT R0, R0, 0xff, RZ, 0xc0, !PT ;  /* 0x000000ff00007812 */ /* 0x000fca00078ec0ff */
[----:B------:R-:W-:-:S04]  /*0630*/  IMAD.IADD R10, R0, 0x1, R6 ;  /* 0x00000001000a7824 */ /* 0x000fc800078e0206 */
[----:B------:R-:W-:-:S05]  /*0640*/  VIADD R0, R10, 0xffffffff ;  /* 0xffffffff0a007836 */ /* 0x000fca0000000000 */
[----:B------:R-:W-:-:S13]  /*0650*/  ISETP.GE.U32.AND P0, PT, R0, 0xfe, PT ;  /* 0x000000fe0000780c */ /* 0x000fda0003f06070 */
[----:B------:R-:W-:Y:S05]  /*0660*/  @!P0 BRA `(.L_x_10) ;  /* 0x0000000000808947 */ /* 0x000fea0003800000 */
[----:B------:R-:W-:-:S13]  /*0670*/  ISETP.GT.AND P0, PT, R10, 0xfe, PT ;  /* 0x000000fe0a00780c */ /* 0x000fda0003f04270 */
[----:B------:R-:W-:Y:S05]  /*0680*/  @P0 BRA `(.L_x_11) ;  /* 0x00000000006c0947 */ /* 0x000fea0003800000 */
[----:B------:R-:W-:-:S13]  /*0690*/  ISETP.GE.AND P0, PT, R10, 0x1, PT ;  /* 0x000000010a00780c */ /* 0x000fda0003f06270 */
[----:B------:R-:W-:Y:S05]  /*06a0*/  @P0 BRA `(.L_x_12) ;  /* 0x0000000000740947 */ /* 0x000fea0003800000 */
[----:B------:R-:W-:Y:S02]  /*06b0*/  ISETP.GE.AND P0, PT, R10, -0x18, PT ;  /* 0xffffffe80a00780c */ /* 0x000fe40003f06270 */
[----:B------:R-:W-:-:S11]  /*06c0*/  LOP3.LUT R5, R5, 0x80000000, RZ, 0xc0, !PT ;  /* 0x8000000005057812 */ /* 0x000fd600078ec0ff */
[----:B------:R-:W-:Y:S05]  /*06d0*/  @!P0 BRA `(.L_x_12) ;  /* 0x0000000000688947 */ /* 0x000fea0003800000 */
[CCC-:B------:R-:W-:Y:S01]  /*06e0*/  FFMA.RZ R0, R7.reuse, R9.reuse, R8.reuse ;  /* 0x0000000907007223 */ /* 0x1c0fe2000000c008 */
[C---:B------:R-:W-:Y:S01]  /*06f0*/  VIADD R6, R10.reuse, 0x20 ;  /* 0x000000200a067836 */ /* 0x040fe20000000000 */
[C---:B------:R-:W-:Y:S02]  /*0700*/  ISETP.NE.AND P2, PT, R10.reuse, RZ, PT ;  /* 0x000000ff0a00720c */ /* 0x040fe40003f45270 */
[----:B------:R-:W-:Y:S02]  /*0710*/  ISETP.NE.AND P1, PT, R10, RZ, PT ;  /* 0x000000ff0a00720c */ /* 0x000fe40003f25270 */
[----:B------:R-:W-:Y:S01]  /*0720*/  LOP3.LUT R3, R0, 0x7fffff, RZ, 0xc0, !PT ;  /* 0x007fffff00037812 */ /* 0x000fe200078ec0ff */
[CCC-:B------:R-:W-:Y:S01]  /*0730*/  FFMA.RP R0, R7.reuse, R9.reuse, R8.reuse ;  /* 0x0000000907007223 */ /* 0x1c0fe20000008008 */
[----:B------:R-:W-:Y:S01]  /*0740*/  FFMA.RM R7, R7, R9, R8 ;  /* 0x0000000907077223 */ /* 0x000fe20000004008 */
[----:B------:R-:W-:Y:S01]  /*0750*/  IMAD.MOV R8, RZ, RZ, -R10 ;  /* 0x000000ffff087224 */ /* 0x000fe200078e0a0a */
[----:B------:R-:W-:-:S03]  /*0760*/  LOP3.LUT R3, R3, 0x800000, RZ, 0xfc, !PT ;  /* 0x0080000003037812 */ /* 0x000fc600078efcff */
[----:B------:R-:W-:Y:S02]  /*0770*/  FSETP.NEU.FTZ.AND P0, PT, R0, R7, PT ;  /* 0x000000070000720b */ /* 0x000fe40003f1d000 */
[----:B------:R-:W-:Y:S02]  /*0780*/  SHF.L.U32 R6, R3, R6, RZ ;  /* 0x0000000603067219 */ /* 0x000fe400000006ff */
[----:B------:R-:W-:Y:S02]  /*0790*/  SEL R0, R8, RZ, P2 ;  /* 0x000000ff08007207 */ /* 0x000fe40001000000 */
[----:B------:R-:W-:Y:S02]  /*07a0*/  ISETP.NE.AND P1, PT, R6, RZ, P1 ;  /* 0x000000ff0600720c */ /* 0x000fe40000f25270 */
[----:B------:R-:W-:Y:S02]  /*07b0*/  SHF.R.U32.HI R0, RZ, R0, R3 ;  /* 0x00000000ff007219 */ /* 0x000fe40000011603 */
[----:B------:R-:W-:-:S02]  /*07c0*/  PLOP3.LUT P0, PT, P0, P1, PT, 0xf8, 0x8f ;  /* 0x00000000008f781c */ /* 0x000fc40000703f70 */
[----:B------:R-:W-:Y:S02]  /*07d0*/  SHF.R.U32.HI R6, RZ, 0x1, R0 ;  /* 0x00000001ff067819 */ /* 0x000fe40000011600 */
[----:B------:R-:W-:-:S04]  /*07e0*/  SEL R3, RZ, 0x1, !P0 ;  /* 0x00000001ff037807 */ /* 0x000fc80004000000 */
[----:B------:R-:W-:-:S04]  /*07f0*/  LOP3.LUT R3, R3, 0x1, R6, 0xf8, !PT ;  /* 0x0000000103037812 */ /* 0x000fc800078ef806 */
[----:B------:R-:W-:-:S05]  /*0800*/  LOP3.LUT R3, R3, R0, RZ, 0xc0, !PT ;  /* 0x0000000003037212 */ /* 0x000fca00078ec0ff */
[----:B------:R-:W-:-:S05]  /*0810*/  IMAD.IADD R6, R6, 0x1, R3 ;  /* 0x0000000106067824 */ /* 0x000fca00078e0203 */
[----:B------:R-:W-:Y:S01]  /*0820*/  LOP3.LUT R5, R6, R5, RZ, 0xfc, !PT ;  /* 0x0000000506057212 */ /* 0x000fe200078efcff */
[----:B------:R-:W-:Y:S06]  /*0830*/  BRA `(.L_x_12) ;  /* 0x0000000000107947 */ /* 0x000fec0003800000 */
.L_x_11:
[----:B------:R-:W-:-:S04]  /*0840*/  LOP3.LUT R5, R5, 0x80000000, RZ, 0xc0, !PT ;  /* 0x8000000005057812 */ /* 0x000fc800078ec0ff */
[----:B------:R-:W-:Y:S01]  /*0850*/  LOP3.LUT R5, R5, 0x7f800000, RZ, 0xfc, !PT ;  /* 0x7f80000005057812 */ /* 0x000fe200078efcff */
[----:B------:R-:W-:Y:S06]  /*0860*/  BRA `(.L_x_12) ;  /* 0x0000000000047947 */ /* 0x000fec0003800000 */
.L_x_10:
[----:B------:R-:W-:-:S07]  /*0870*/  IMAD R5, R6, 0x800000, R5 ;  /* 0x0080000006057824 */ /* 0x000fce00078e0205 */
.L_x_12:
[----:B------:R-:W-:Y:S05]  /*0880*/  BSYNC.RECONVERGENT B2 ;  /* 0x0000000000027941 */ /* 0x000fea0003800200 */
.L_x_9:
[----:B------:R-:W-:Y:S05]  /*0890*/  BRA `(.L_x_13) ;  /* 0x0000000000207947 */ /* 0x000fea0003800000 */
.L_x_8:
[----:B------:R-:W-:-:S04]  /*08a0*/  LOP3.LUT R5, R6, 0x80000000, R5, 0x48, !PT ;  /* 0x8000000006057812 */ /* 0x000fc800078e4805 */
[----:B------:R-:W-:Y:S01]  /*08b0*/  LOP3.LUT R5, R5, 0x7f800000, RZ, 0xfc, !PT ;  /* 0x7f80000005057812 */ /* 0x000fe200078efcff */
[----:B------:R-:W-:Y:S06]  /*08c0*/  BRA `(.L_x_13) ;  /* 0x0000000000147947 */ /* 0x000fec0003800000 */
.L_x_7:
[----:B------:R-:W-:Y:S01]  /*08d0*/  LOP3.LUT R5, R6, 0x80000000, R5, 0x48, !PT ;  /* 0x8000000006057812 */ /* 0x000fe200078e4805 */
[----:B------:R-:W-:Y:S06]  /*08e0*/  BRA `(.L_x_13) ;  /* 0x00000000000c7947 */ /* 0x000fec0003800000 */
.L_x_6:
[----:B------:R-:W0:Y:S01]  /*08f0*/  MUFU.RSQ R5, -QNAN ;  /* 0xffc0000000057908 */ /* 0x000e220000001400 */
[----:B------:R-:W-:Y:S05]  /*0900*/  BRA `(.L_x_13) ;  /* 0x0000000000047947 */ /* 0x000fea0003800000 */
.L_x_5:
[----:B------:R-:W-:-:S07]  /*0910*/  FADD.FTZ R5, R0, 3 ;  /* 0x4040000000057421 */ /* 0x000fce0000010000 */
.L_x_13:
[----:B------:R-:W-:Y:S05]  /*0920*/  BSYNC.RECONVERGENT B0 ;  /* 0x0000000000007941 */ /* 0x000fea0003800200 */
.L_x_2:
[----:B0-----:R-:W-:Y:S02]  /*0930*/  IMAD.MOV.U32 R7, RZ, RZ, R5 ;  /* 0x000000ffff077224 */ /* 0x001fe400078e0005 */
[----:B------:R-:W-:-:S04]  /*0940*/  IMAD.MOV.U32 R5, RZ, RZ, 0x0 ;  /* 0x00000000ff057424 */ /* 0x000fc800078e00ff */
[----:B------:R-:W-:Y:S05]  /*0950*/  RET.REL.NODEC R4 `(_Z16neighbor_averagePKfPfi) ;  /* 0xfffffff404a87950 */ /* 0x000fea0003c3ffff */
.L_x_14:
[----:B------:R-:W-:-:S00]  /*0960*/  BRA `(.L_x_14) ;  /* 0xfffffffc00fc7947 */ /* 0x000fc0000383ffff */
[----:B------:R-:W-:-:S00]  /*0970*/  NOP ;  /* 0x0000000000007918 */ /* 0x000fc00000000000 */
        /* <DEDUP_REMOVED lines=8> */
.L_x_22:


//--------------------- .text._Z15reverse_dynamicPfi --------------------------
	.section	.text._Z15reverse_dynamicPfi,"ax",@progbits
	.align	128
        .global         _Z15reverse_dynamicPfi
        .type           _Z15reverse_dynamicPfi,@function
        .size           _Z15reverse_dynamicPfi,(.L_x_24 - _Z15reverse_dynamicPfi)
        .other          _Z15reverse_dynamicPfi,@"STO_CUDA_ENTRY STV_DEFAULT"
_Z15reverse_dynamicPfi:
.text._Z15reverse_dynamicPfi:
[----:B------:R-:W-:Y:S01]  /*0000*/  LDC R1, c[0x0][0x37c] ;  /* 0x0000df00ff017b82 */ /* 0x000fe20000000800 */
[----:B------:R-:W0:Y:S07]  /*0010*/  S2R R4, SR_TID.X ;  /* 0x0000000000047919 */ /* 0x000e2e0000002100 */
[----:B------:R-:W0:Y:S01]  /*0020*/  S2UR UR4, SR_CTAID.X ;  /* 0x00000000000479c3 */ /* 0x000e220000002500 */
[----:B------:R-:W1:Y:S01]  /*0030*/  LDCU UR5, c[0x0][0x388] ;  /* 0x00007100ff0577ac */ /* 0x000e620008000800 */
[----:B------:R-:W-:Y:S01]  /*0040*/  BSSY.RECONVERGENT B0, `(.L_x_15) ;  /* 0x000000e000007945 */ /* 0x000fe20003800200 */
[----:B------:R-:W2:Y:S05]  /*0050*/  LDCU.64 UR6, c[0x0][0x358] ;  /* 0x00006b00ff0677ac */ /* 0x000eaa0008000a00 */
[----:B------:R-:W0:Y:S08]  /*0060*/  LDC R7, c[0x0][0x360] ;  /* 0x0000d800ff077b82 */ /* 0x000e300000000800 */
[----:B------:R-:W3:Y:S01]  /*0070*/  LDC.64 R2, c[0x0][0x380] ;  /* 0x0000e000ff027b82 */ /* 0x000ee20000000a00 */
[----:B0-----:R-:W-:-:S05]  /*0080*/  IMAD R5, R7, UR4, R4 ;  /* 0x0000000407057c24 */ /* 0x001fca000f8e0204 */
[C---:B-1----:R-:W-:Y:S01]  /*0090*/  ISETP.GE.AND P0, PT, R5.reuse, UR5, PT ;  /* 0x0000000505007c0c */ /* 0x042fe2000bf06270 */
[----:B---3--:R-:W-:-:S12]  /*00a0*/  IMAD.WIDE R2, R5, 0x4, R2 ;  /* 0x0000000405027825 */ /* 0x008fd800078e0202 */
[----:B--2---:R-:W-:Y:S05]  /*00b0*/  @P0 BRA `(.L_x_16) ;  /* 0x0000000000180947 */ /* 0x004fea0003800000 */
[----:B------:R-:W2:Y:S01]  /*00c0*/  LDG.E R0, desc[UR6][R2.64] ;  /* 0x0000000602007981 */ /* 0x000ea2000c1e1900 */
[----:B------:R-:W0:Y:S01]  /*00d0*/  S2UR UR5, SR_CgaCtaId ;  /* 0x00000000000579c3 */ /* 0x000e220000008800 */
[----:B------:R-:W-:Y:S02]  /*00e0*/  UMOV UR4, 0x400 ;  /* 0x0000040000047882 */ /* 0x000fe40000000000 */
[----:B0-----:R-:W-:-:S06]  /*00f0*/  ULEA UR4, UR5, UR4, 0x18 ;  /* 0x0000000405047291 */ /* 0x001fcc000f8ec0ff */
[----:B------:R-:W-:-:S05]  /*0100*/  LEA R5, R4, UR4, 0x2 ;  /* 0x0000000404057c11 */ /* 0x000fca000f8e10ff */
[----:B--2---:R0:W-:Y:S02]  /*0110*/  STS [R5], R0 ;  /* 0x0000000005007388 */ /* 0x0041e40000000800 */
.L_x_16:
[----:B------:R-:W-:Y:S05]  /*0120*/  BSYNC.RECONVERGENT B0 ;  /* 0x0000000000007941 */ /* 0x000fea0003800200 */
.L_x_15:
[----:B------:R-:W-:Y:S06]  /*0130*/  BAR.SYNC.DEFER_BLOCKING 0x0 ;  /* 0x0000000000007b1d */ /* 0x000fec0000010000 */
[----:B------:R-:W-:Y:S05]  /*0140*/  @P0 EXIT ;  /* 0x000000000000094d */ /* 0x000fea0003800000 */
[----:B------:R-:W1:Y:S01]  /*0150*/  S2UR UR5, SR_CgaCtaId ;  /* 0x00000000000579c3 */ /* 0x000e620000008800 */
[----:B0-----:R-:W-:Y:S01]  /*0160*/  LOP3.LUT R0, RZ, R4, RZ, 0x33, !PT ;  /* 0x00000004ff007212 */ /* 0x001fe200078e33ff */
[----:B------:R-:W-:-:S04]  /*0170*/  UMOV UR4, 0x400 ;  /* 0x0000040000047882 */ /* 0x000fc80000000000 */
[----:B------:R-:W-:Y:S01]  /*0180*/  IMAD.IADD R0, R0, 0x1, R7 ;  /* 0x0000000100007824 */ /* 0x000fe200078e0207 */
[----:B-1----:R-:W-:-:S06]  /*0190*/  ULEA UR4, UR5, UR4, 0x18 ;  /* 0x0000000405047291 */ /* 0x002fcc000f8ec0ff */
[----:B------:R-:W-:-:S05]  /*01a0*/  LEA R0, R0, UR4, 0x2 ;  /* 0x0000000400007c11 */ /* 0x000fca000f8e10ff */
[----:B------:R-:W0:Y:S04]  /*01b0*/  LDS R5, [R0] ;  /* 0x0000000000057984 */ /* 0x000e280000000800 */
[----:B0-----:R-:W-:Y:S01]  /*01c0*/  STG.E desc[UR6][R2.64], R5 ;  /* 0x0000000502007986 */ /* 0x001fe2000c101906 */
[----:B------:R-:W-:Y:S05]  /*01d0*/  EXIT ;  /* 0x000000000000794d */ /* 0x000fea0003800000 */
.L_x_17:
        /* <DEDUP_REMOVED lines=10> */
.L_x_24:


//--------------------- .text._Z14reverse_sharedPfi --------------------------
	.section	.text._Z14reverse_sharedPfi,"ax",@progbits
	.align	128
        .global         _Z14reverse_sharedPfi
        .type           _Z14reverse_sharedPfi,@function
        .size           _Z14reverse_sharedPfi,(.L_x_25 - _Z14reverse_sharedPfi)
        .other          _Z14reverse_sharedPfi,@"STO_CUDA_ENTRY STV_DEFAULT"
_Z14reverse_sharedPfi:
.text._Z14reverse_sharedPfi:
        /* <DEDUP_REMOVED lines=18> */
.L_x_19:
[----:B------:R-:W-:Y:S05]  /*0120*/  BSYNC.RECONVERGENT B0 ;  /* 0x0000000000007941 */ /* 0x000fea0003800200 */
.L_x_18:
        /* <DEDUP_REMOVED lines=11> */
.L_x_20:
        /* <DEDUP_REMOVED lines=10> */
.L_x_25:


//--------------------- .text._Z14reverse_globalPfi --------------------------
	.section	.text._Z14reverse_globalPfi,"ax",@progbits
	.align	128
        .global         _Z14reverse_globalPfi
        .type           _Z14reverse_globalPfi,@function
        .size           _Z14reverse_globalPfi,(.L_x_26 - _Z14reverse_globalPfi)
        .other          _Z14reverse_globalPfi,@"STO_CUDA_ENTRY STV_DEFAULT"
_Z14reverse_globalPfi:
.text._Z14reverse_globalPfi:
[----:B------:R-:W-:Y:S01]  /*0000*/  LDC R1, c[0x0][0x37c] ;  /* 0x0000df00ff017b82 */ /* 0x000fe20000000800 */
[----:B------:R-:W0:Y:S07]  /*0010*/  S2R R3, SR_TID.X ;  /* 0x0000000000037919 */ /* 0x000e2e0000002100 */
[----:B------:R-:W1:Y:S01]  /*0020*/  S2UR UR4, SR_CTAID.X ;  /* 0x00000000000479c3 */ /* 0x000e620000002500 */
[----:B------:R-:W2:Y:S07]  /*0030*/  LDCU UR5, c[0x0][0x388] ;  /* 0x00007100ff0577ac */ /* 0x000eae0008000800 */
[----:B------:R-:W1:Y:S02]  /*0040*/  LDC R2, c[0x0][0x360] ;  /* 0x0000d800ff027b82 */ /* 0x000e640000000800 */
[----:B-1----:R-:W-:-:S04]  /*0050*/  IMAD R0, R2, UR4, RZ ;  /* 0x0000000402007c24 */ /* 0x002fc8000f8e02ff */
[----:B0-----:R-:W-:-:S05]  /*0060*/  IMAD.IADD R7, R0, 0x1, R3 ;  /* 0x0000000100077824 */ /* 0x001fca00078e0203 */
[----:B--2---:R-:W-:-:S13]  /*0070*/  ISETP.GE.AND P0, PT, R7, UR5, PT ;  /* 0x0000000507007c0c */ /* 0x004fda000bf06270 */
[----:B------:R-:W-:Y:S05]  /*0080*/  @P0 EXIT ;  /* 0x000000000000094d */ /* 0x000fea0003800000 */
[----:B------:R-:W-:-:S04]  /*0090*/  LOP3.LUT R3, RZ, R3, RZ, 0x33, !PT ;  /* 0x00000003ff037212 */ /* 0x000fc800078e33ff */
[----:B------:R-:W-:-:S04]  /*00a0*/  IADD3 R0, PT, PT, R0, R2, R3 ;  /* 0x0000000200007210 */ /* 0x000fc80007ffe003 */
[----:B------:R-:W-:-:S04]  /*00b0*/  ISETP.GE.U32.AND P0, PT, R0, UR5, PT ;  /* 0x0000000500007c0c */ /* 0x000fc8000bf06070 */
[----:B------:R-:W-:-:S13]  /*00c0*/  ISETP.GE.OR P0, PT, R7, R0, P0 ;  /* 0x000000000700720c */ /* 0x000fda0000706670 */
[----:B------:R-:W-:Y:S05]  /*00d0*/  @P0 EXIT ;  /* 0x000000000000094d */ /* 0x000fea0003800000 */
[----:B------:R-:W0:Y:S01]  /*00e0*/  LDC.64 R2, c[0x0][0x380] ;  /* 0x0000e000ff027b82 */ /* 0x000e220000000a00 */
[----:B------:R-:W1:Y:S01]  /*00f0*/  LDCU.64 UR4, c[0x0][0x358] ;  /* 0x00006b00ff0477ac */ /* 0x000e620008000a00 */
[----:B0-----:R-:W-:-:S04]  /*0100*/  IMAD.WIDE R4, R0, 0x4, R2 ;  /* 0x0000000400047825 */ /* 0x001fc800078e0202 */
[----:B------:R-:W-:Y:S01]  /*0110*/  IMAD.WIDE R2, R7, 0x4, R2 ;  /* 0x0000000407027825 */ /* 0x000fe200078e0202 */
[----:B-1----:R-:W2:Y:S04]  /*0120*/  LDG.E R9, desc[UR4][R4.64] ;  /* 0x0000000404097981 */ /* 0x002ea8000c1e1900 */
[----:B------:R-:W3:Y:S04]  /*0130*/  LDG.E R7, desc[UR4][R2.64] ;  /* 0x0000000402077981 */ /* 0x000ee8000c1e1900 */
[----:B--2---:R-:W-:Y:S04]  /*0140*/  STG.E desc[UR4][R2.64], R9 ;  /* 0x0000000902007986 */ /* 0x004fe8000c101904 */
[----:B---3--:R-:W-:Y:S01]  /*0150*/  STG.E desc[UR4][R4.64], R7 ;  /* 0x0000000704007986 */ /* 0x008fe2000c101904 */
[----:B------:R-:W-:Y:S05]  /*0160*/  EXIT ;  /* 0x000000000000794d */ /* 0x000fea0003800000 */
.L_x_21:
        /* <DEDUP_REMOVED lines=9> */
.L_x_26:


//--------------------- .nv.shared._Z16neighbor_averagePKfPfi --------------------------
	.section	.nv.shared._Z16neighbor_averagePKfPfi,"aw",@nobits
	.sectionflags	@""
	.align	16
.nv.shared._Z16neighbor_averagePKfPfi:
	.zero		2064


//--------------------- .nv.shared.reserved.0     --------------------------
	.section	.nv.shared.reserved.0,"aw",@nobits
	.weak		__nv_reservedSMEM_offset_0_alias
	.size		__nv_reservedSMEM_offset_0_alias, 0, 64
	.other		__nv_reservedSMEM_offset_0_alias,@"STO_CUDA_RESERVED_SHARED STV_DEFAULT"
__nv_reservedSMEM_offset_0_alias:
	.zero		0
	.zero		64


//--------------------- .nv.shared._Z15reverse_dynamicPfi --------------------------
	.section	.nv.shared._Z15reverse_dynamicPfi,"aw",@nobits
	.sectionflags	@""
	.align	16
	.zero		1024


//--------------------- .nv.shared._Z14reverse_sharedPfi --------------------------
	.section	.nv.shared._Z14reverse_sharedPfi,"aw",@nobits
	.sectionflags	@""
	.align	16
.nv.shared._Z14reverse_sharedPfi:
	.zero		2048


//--------------------- .nv.shared._Z14reverse_globalPfi --------------------------
	.section	.nv.shared._Z14reverse_globalPfi,"aw",@nobits
	.sectionflags	@""
	.align	16
	.zero		1024


//--------------------- .nv.constant0._Z16neighbor_averagePKfPfi --------------------------
	.section	.nv.constant0._Z16neighbor_averagePKfPfi,"a",@progbits
	.sectionflags	@""
	.align	4
.nv.constant0._Z16neighbor_averagePKfPfi:
	.zero		916


//--------------------- .nv.constant0._Z15reverse_dynamicPfi --------------------------
	.section	.nv.constant0._Z15reverse_dynamicPfi,"a",@progbits
	.sectionflags	@""
	.align	4
.nv.constant0._Z15reverse_dynamicPfi:
	.zero		908


//--------------------- .nv.constant0._Z14reverse_sharedPfi --------------------------
	.section	.nv.constant0._Z14reverse_sharedPfi,"a",@progbits
	.sectionflags	@""
	.align	4
.nv.constant0._Z14reverse_sharedPfi:
	.zero		908


//--------------------- .nv.constant0._Z14reverse_globalPfi --------------------------
	.section	.nv.constant0._Z14reverse_globalPfi,"a",@progbits
	.sectionflags	@""
	.align	4
.nv.constant0._Z14reverse_globalPfi:
	.zero		908


//--------------------- SYMBOLS --------------------------

	.type		.nv.reservedSmem.offset0,@object
	.size		.nv.reservedSmem.offset0,0x4
	.type		.nv.reservedSmem.cap,@object
	.size		.nv.reservedSmem.cap,0x4
